//
// Generated by NVIDIA NVVM Compiler
//
// Compiler Build ID: CL-36424714
// Cuda compilation tools, release 13.0, V13.0.88
// Based on NVVM 20.0.0
//

.version 9.0
.target sm_100
.address_size 64

	// .globl	_Z18simple_gemm_kernelPKfS0_Pfiiiff

.visible .entry _Z18simple_gemm_kernelPKfS0_Pfiiiff(
	.param .u64 .ptr .align 1 _Z18simple_gemm_kernelPKfS0_Pfiiiff_param_0,
	.param .u64 .ptr .align 1 _Z18simple_gemm_kernelPKfS0_Pfiiiff_param_1,
	.param .u64 .ptr .align 1 _Z18simple_gemm_kernelPKfS0_Pfiiiff_param_2,
	.param .u32 _Z18simple_gemm_kernelPKfS0_Pfiiiff_param_3,
	.param .u32 _Z18simple_gemm_kernelPKfS0_Pfiiiff_param_4,
	.param .u32 _Z18simple_gemm_kernelPKfS0_Pfiiiff_param_5,
	.param .f32 _Z18simple_gemm_kernelPKfS0_Pfiiiff_param_6,
	.param .f32 _Z18simple_gemm_kernelPKfS0_Pfiiiff_param_7
)
{
	.reg .pred 	%p<13>;
	.reg .b32 	%r<41>;
	.reg .b32 	%f<73>;
	.reg .b64 	%rd<53>;

	ld.param.u64 	%rd7, [_Z18simple_gemm_kernelPKfS0_Pfiiiff_param_0];
	ld.param.u64 	%rd8, [_Z18simple_gemm_kernelPKfS0_Pfiiiff_param_1];
	ld.param.u64 	%rd6, [_Z18simple_gemm_kernelPKfS0_Pfiiiff_param_2];
	ld.param.u32 	%r20, [_Z18simple_gemm_kernelPKfS0_Pfiiiff_param_3];
	ld.param.u32 	%r18, [_Z18simple_gemm_kernelPKfS0_Pfiiiff_param_4];
	ld.param.u32 	%r19, [_Z18simple_gemm_kernelPKfS0_Pfiiiff_param_5];
	ld.param.f32 	%f13, [_Z18simple_gemm_kernelPKfS0_Pfiiiff_param_6];
	ld.param.f32 	%f14, [_Z18simple_gemm_kernelPKfS0_Pfiiiff_param_7];
	cvta.to.global.u64 	%rd1, %rd8;
	cvta.to.global.u64 	%rd2, %rd7;
	mov.u32 	%r21, %ctaid.y;
	mov.u32 	%r22, %ntid.y;
	mov.u32 	%r23, %tid.y;
	mad.lo.s32 	%r1, %r21, %r22, %r23;
	mov.u32 	%r24, %ctaid.x;
	mov.u32 	%r25, %ntid.x;
	mov.u32 	%r26, %tid.x;
	mad.lo.s32 	%r2, %r24, %r25, %r26;
	setp.ge.s32 	%p1, %r1, %r20;
	setp.ge.s32 	%p2, %r2, %r18;
	or.pred  	%p3, %p1, %p2;
	@%p3 bra 	$L__BB0_14;
	setp.lt.s32 	%p4, %r19, 1;
	mov.f32 	%f72, 0f00000000;
	@%p4 bra 	$L__BB0_13;
	mul.lo.s32 	%r3, %r19, %r1;
	and.b32  	%r4, %r19, 7;
	setp.lt.u32 	%p5, %r19, 8;
	mov.f32 	%f72, 0f00000000;
	mov.b32 	%r39, 0;
	@%p5 bra 	$L__BB0_5;
	and.b32  	%r39, %r19, 2147483640;
	neg.s32 	%r37, %r39;
	shl.b32 	%r7, %r18, 3;
	mul.wide.u32 	%rd9, %r3, 4;
	add.s64 	%rd10, %rd9, %rd2;
	add.s64 	%rd52, %rd10, 16;
	mov.f32 	%f72, 0f00000000;
	mul.wide.s32 	%rd13, %r18, 4;
	mov.u32 	%r36, %r2;
$L__BB0_4:
	.pragma "nounroll";
	ld.global.f32 	%f19, [%rd52+-16];
	mul.wide.s32 	%rd11, %r36, 4;
	add.s64 	%rd12, %rd1, %rd11;
	ld.global.f32 	%f20, [%rd12];
	fma.rn.f32 	%f21, %f19, %f20, %f72;
	ld.global.f32 	%f22, [%rd52+-12];
	add.s64 	%rd14, %rd12, %rd13;
	ld.global.f32 	%f23, [%rd14];
	fma.rn.f32 	%f24, %f22, %f23, %f21;
	ld.global.f32 	%f25, [%rd52+-8];
	add.s64 	%rd15, %rd14, %rd13;
	ld.global.f32 	%f26, [%rd15];
	fma.rn.f32 	%f27, %f25, %f26, %f24;
	ld.global.f32 	%f28, [%rd52+-4];
	add.s64 	%rd16, %rd15, %rd13;
	ld.global.f32 	%f29, [%rd16];
	fma.rn.f32 	%f30, %f28, %f29, %f27;
	ld.global.f32 	%f31, [%rd52];
	add.s64 	%rd17, %rd16, %rd13;
	ld.global.f32 	%f32, [%rd17];
	fma.rn.f32 	%f33, %f31, %f32, %f30;
	ld.global.f32 	%f34, [%rd52+4];
	add.s64 	%rd18, %rd17, %rd13;
	ld.global.f32 	%f35, [%rd18];
	fma.rn.f32 	%f36, %f34, %f35, %f33;
	ld.global.f32 	%f37, [%rd52+8];
	add.s64 	%rd19, %rd18, %rd13;
	ld.global.f32 	%f38, [%rd19];
	fma.rn.f32 	%f39, %f37, %f38, %f36;
	ld.global.f32 	%f40, [%rd52+12];
	add.s64 	%rd20, %rd19, %rd13;
	ld.global.f32 	%f41, [%rd20];
	fma.rn.f32 	%f72, %f40, %f41, %f39;
	add.s32 	%r37, %r37, 8;
	add.s32 	%r36, %r36, %r7;
	add.s64 	%rd52, %rd52, 32;
	setp.ne.s32 	%p6, %r37, 0;
	@%p6 bra 	$L__BB0_4;
$L__BB0_5:
	setp.eq.s32 	%p7, %r4, 0;
	@%p7 bra 	$L__BB0_13;
	and.b32  	%r13, %r19, 3;
	setp.lt.u32 	%p8, %r4, 4;
	@%p8 bra 	$L__BB0_8;
	add.s32 	%r28, %r39, %r3;
	mul.wide.u32 	%rd21, %r28, 4;
	add.s64 	%rd22, %rd2, %rd21;
	ld.global.f32 	%f43, [%rd22];
	mad.lo.s32 	%r29, %r39, %r18, %r2;
	mul.wide.s32 	%rd23, %r29, 4;
	add.s64 	%rd24, %rd1, %rd23;
	ld.global.f32 	%f44, [%rd24];
	fma.rn.f32 	%f45, %f43, %f44, %f72;
	cvt.u64.u32 	%rd25, %r3;
	cvt.u64.u32 	%rd26, %r39;
	add.s64 	%rd27, %rd26, %rd25;
	shl.b64 	%rd28, %rd27, 2;
	add.s64 	%rd29, %rd2, %rd28;
	ld.global.f32 	%f46, [%rd29+4];
	mul.wide.s32 	%rd30, %r18, 4;
	add.s64 	%rd31, %rd24, %rd30;
	ld.global.f32 	%f47, [%rd31];
	fma.rn.f32 	%f48, %f46, %f47, %f45;
	ld.global.f32 	%f49, [%rd29+8];
	add.s64 	%rd32, %rd31, %rd30;
	ld.global.f32 	%f50, [%rd32];
	fma.rn.f32 	%f51, %f49, %f50, %f48;
	ld.global.f32 	%f52, [%rd29+12];
	add.s64 	%rd33, %rd32, %rd30;
	ld.global.f32 	%f53, [%rd33];
	fma.rn.f32 	%f72, %f52, %f53, %f51;
	add.s32 	%r39, %r39, 4;
$L__BB0_8:
	setp.eq.s32 	%p9, %r13, 0;
	@%p9 bra 	$L__BB0_13;
	setp.eq.s32 	%p10, %r13, 1;
	@%p10 bra 	$L__BB0_11;
	add.s32 	%r30, %r39, %r3;
	mul.wide.u32 	%rd34, %r30, 4;
	add.s64 	%rd35, %rd2, %rd34;
	ld.global.f32 	%f55, [%rd35];
	mad.lo.s32 	%r31, %r39, %r18, %r2;
	mul.wide.s32 	%rd36, %r31, 4;
	add.s64 	%rd37, %rd1, %rd36;
	ld.global.f32 	%f56, [%rd37];
	fma.rn.f32 	%f57, %f55, %f56, %f72;
	cvt.u64.u32 	%rd38, %r3;
	cvt.u64.u32 	%rd39, %r39;
	add.s64 	%rd40, %rd39, %rd38;
	shl.b64 	%rd41, %rd40, 2;
	add.s64 	%rd42, %rd2, %rd41;
	ld.global.f32 	%f58, [%rd42+4];
	mul.wide.s32 	%rd43, %r18, 4;
	add.s64 	%rd44, %rd37, %rd43;
	ld.global.f32 	%f59, [%rd44];
	fma.rn.f32 	%f72, %f58, %f59, %f57;
	add.s32 	%r39, %r39, 2;
$L__BB0_11:
	and.b32  	%r32, %r19, 1;
	setp.eq.b32 	%p11, %r32, 1;
	not.pred 	%p12, %p11;
	@%p12 bra 	$L__BB0_13;
	add.s32 	%r33, %r39, %r3;
	mul.wide.u32 	%rd45, %r33, 4;
	add.s64 	%rd46, %rd2, %rd45;
	ld.global.f32 	%f60, [%rd46];
	mad.lo.s32 	%r34, %r39, %r18, %r2;
	mul.wide.s32 	%rd47, %r34, 4;
	add.s64 	%rd48, %rd1, %rd47;
	ld.global.f32 	%f61, [%rd48];
	fma.rn.f32 	%f72, %f60, %f61, %f72;
$L__BB0_13:
	mad.lo.s32 	%r35, %r18, %r1, %r2;
	cvta.to.global.u64 	%rd49, %rd6;
	mul.wide.s32 	%rd50, %r35, 4;
	add.s64 	%rd51, %rd49, %rd50;
	ld.global.f32 	%f62, [%rd51];
	mul.f32 	%f63, %f14, %f62;
	fma.rn.f32 	%f64, %f13, %f72, %f63;
	st.global.f32 	[%rd51], %f64;
$L__BB0_14:
	ret;

}


// ===== COMPILED SASS (sm_100) =====

	.target	sm_100

	.elftype	@"ET_EXEC"


//--------------------- .note.nv.tkinfo           --------------------------
	.section	.note.nv.tkinfo,"",@"SHT_NOTE"
	.sectionflags	@"SHF_NOTE_NV_TKINFO"
	.tkinfo
        /*0018*/ 	.word	0x00000002
        /*0030*/ 	.string	""
        /*0030*/ 	.string	"ptxas"
        /*0030*/ 	.string	"Cuda compilation tools, release 13.0, V13.0.88"
        /*0030*/ 	.string	"Build cuda_13.0.r13.0/compiler.36424714_0"
        /*0030*/ 	.string	"-arch sm_100 -m 64 "



//--------------------- .note.nv.cuinfo           --------------------------
	.section	.note.nv.cuinfo,"",@"SHT_NOTE"
	.sectionflags	@"SHF_NOTE_NV_CUINFO"
        /*0018*/ 	.short	0x0002
        /*001a*/ 	.short	0x0064
        /*001c*/ 	.short	0x0082
	.zero		2


//--------------------- .nv.info                  --------------------------
	.section	.nv.info,"",@"SHT_CUDA_INFO"
	.align	4


	//----- nvinfo : EIATTR_REGCOUNT
	.align		4
        /*0000*/ 	.byte	0x04, 0x2f
        /*0002*/ 	.short	(.L_1 - .L_0)
	.align		4
.L_0:
        /*0004*/ 	.word	index@(_Z18simple_gemm_kernelPKfS0_Pfiiiff)
        /*0008*/ 	.word	0x00000020


	//----- nvinfo : EIATTR_FRAME_SIZE
	.align		4
.L_1:
        /*000c*/ 	.byte	0x04, 0x11
        /*000e*/ 	.short	(.L_3 - .L_2)
	.align		4
.L_2:
        /*0010*/ 	.word	index@(_Z18simple_gemm_kernelPKfS0_Pfiiiff)
        /*0014*/ 	.word	0x00000000


	//----- nvinfo : EIATTR_MIN_STACK_SIZE
	.align		4
.L_3:
        /*0018*/ 	.byte	0x04, 0x12
        /*001a*/ 	.short	(.L_5 - .L_4)
	.align		4
.L_4:
        /*001c*/ 	.word	index@(_Z18simple_gemm_kernelPKfS0_Pfiiiff)
        /*0020*/ 	.word	0x00000000
.L_5:


//--------------------- .nv.compat                --------------------------
	.section	.nv.compat,"",@"SHT_CUDA_COMPAT_INFO"
	.align	4
        /*0000*/ 	.byte	0x02, 0x09, 0x00, 0x00, 0x02, 0x02, 0x01, 0x00, 0x02, 0x05, 0x05, 0x00, 0x03, 0x07, 0x01, 0x01
        /*0010*/ 	.byte	0x02, 0x03, 0x00, 0x00, 0x02, 0x06, 0x01, 0x00, 0x04, 0x0b, 0x08, 0x00, 0x09, 0x00, 0x00, 0x00
        /*0020*/ 	.byte	0x00, 0x00, 0x00, 0x00


//--------------------- .nv.info._Z18simple_gemm_kernelPKfS0_Pfiiiff --------------------------
	.section	.nv.info._Z18simple_gemm_kernelPKfS0_Pfiiiff,"",@"SHT_CUDA_INFO"
	.sectionflags	@""
	.align	4


	//----- nvinfo : EIATTR_CUDA_API_VERSION
	.align		4
        /*0000*/ 	.byte	0x04, 0x37
        /*0002*/ 	.short	(.L_7 - .L_6)
.L_6:
        /*0004*/ 	.word	0x00000082


	//----- nvinfo : EIATTR_KPARAM_INFO
	.align		4
.L_7:
        /*0008*/ 	.byte	0x04, 0x17
        /*000a*/ 	.short	(.L_9 - .L_8)
.L_8:
        /*000c*/ 	.word	0x00000000
        /*0010*/ 	.short	0x0007
        /*0012*/ 	.short	0x0028
        /*0014*/ 	.byte	0x00, 0xf0, 0x11, 0x00


	//----- nvinfo : EIATTR_KPARAM_INFO
	.align		4
.L_9:
        /*0018*/ 	.byte	0x04, 0x17
        /*001a*/ 	.short	(.L_11 - .L_10)
.L_10:
        /*001c*/ 	.word	0x00000000
        /*0020*/ 	.short	0x0006
        /*0022*/ 	.short	0x0024
        /*0024*/ 	.byte	0x00, 0xf0, 0x11, 0x00


	//----- nvinfo : EIATTR_KPARAM_INFO
	.align		4
.L_11:
        /*0028*/ 	.byte	0x04, 0x17
        /*002a*/ 	.short	(.L_13 - .L_12)
.L_12:
        /*002c*/ 	.word	0x00000000
        /*0030*/ 	.short	0x0005
        /*0032*/ 	.short	0x0020
        /*0034*/ 	.byte	0x00, 0xf0, 0x11, 0x00


	//----- nvinfo : EIATTR_KPARAM_INFO
	.align		4
.L_13:
        /*0038*/ 	.byte	0x04, 0x17
        /*003a*/ 	.short	(.L_15 - .L_14)
.L_14:
        /*003c*/ 	.word	0x00000000
        /*0040*/ 	.short	0x0004
        /*0042*/ 	.short	0x001c
        /*0044*/ 	.byte	0x00, 0xf0, 0x11, 0x00


	//----- nvinfo : EIATTR_KPARAM_INFO
	.align		4
.L_15:
        /*0048*/ 	.byte	0x04, 0x17
        /*004a*/ 	.short	(.L_17 - .L_16)
.L_16:
        /*004c*/ 	.word	0x00000000
        /*0050*/ 	.short	0x0003
        /*0052*/ 	.short	0x0018
        /*0054*/ 	.byte	0x00, 0xf0, 0x11, 0x00


	//----- nvinfo : EIATTR_KPARAM_INFO
	.align		4
.L_17:
        /*0058*/ 	.byte	0x04, 0x17
        /*005a*/ 	.short	(.L_19 - .L_18)
.L_18:
        /*005c*/ 	.word	0x00000000
        /*0060*/ 	.short	0x0002
        /*0062*/ 	.short	0x0010
        /*0064*/ 	.byte	0x00, 0xf5, 0x21, 0x00


	//----- nvinfo : EIATTR_KPARAM_INFO
	.align		4
.L_19:
        /*0068*/ 	.byte	0x04, 0x17
        /*006a*/ 	.short	(.L_21 - .L_20)
.L_20:
        /*006c*/ 	.word	0x00000000
        /*0070*/ 	.short	0x0001
        /*0072*/ 	.short	0x0008
        /*0074*/ 	.byte	0x00, 0xf5, 0x21, 0x00


	//----- nvinfo : EIATTR_KPARAM_INFO
	.align		4
.L_21:
        /*0078*/ 	.byte	0x04, 0x17
        /*007a*/ 	.short	(.L_23 - .L_22)
.L_22:
        /*007c*/ 	.word	0x00000000
        /*0080*/ 	.short	0x0000
        /*0082*/ 	.short	0x0000
        /*0084*/ 	.byte	0x00, 0xf5, 0x21, 0x00


	//----- nvinfo : EIATTR_SPARSE_MMA_MASK
	.align		4
.L_23:
        /*0088*/ 	.byte	0x03, 0x50
        /*008a*/ 	.short	0x0000


	//----- nvinfo : EIATTR_MAXREG_COUNT
	.align		4
        /*008c*/ 	.byte	0x03, 0x1b
        /*008e*/ 	.short	0x00ff


	//----- nvinfo : EIATTR_MERCURY_ISA_VERSION
	.align		4
        /*0090*/ 	.byte	0x03, 0x5f
        /*0092*/ 	.short	0x0101


	//----- nvinfo : EIATTR_VRC_CTA_INIT_COUNT
	.align		4
        /*0094*/ 	.byte	0x02, 0x4a
	.zero		1
	.zero		1


	//----- nvinfo : EIATTR_EXIT_INSTR_OFFSETS
	.align		4
        /*0098*/ 	.byte	0x04, 0x1c
        /*009a*/ 	.short	(.L_25 - .L_24)


	//   ....[0]....
.L_24:
        /*009c*/ 	.word	0x000000c0


	//   ....[1]....
        /*00a0*/ 	.word	0x00000930


	//----- nvinfo : EIATTR_CBANK_PARAM_SIZE
	.align		4
.L_25:
        /*00a4*/ 	.byte	0x03, 0x19
        /*00a6*/ 	.short	0x002c


	//----- nvinfo : EIATTR_PARAM_CBANK
	.align		4
        /*00a8*/ 	.byte	0x04, 0x0a
        /*00aa*/ 	.short	(.L_27 - .L_26)
	.align		4
.L_26:
        /*00ac*/ 	.word	index@(.nv.constant0._Z18simple_gemm_kernelPKfS0_Pfiiiff)
        /*00b0*/ 	.short	0x0380
        /*00b2*/ 	.short	0x002c


	//----- nvinfo : EIATTR_SW_WAR
	.align		4
.L_27:
        /*00b4*/ 	.byte	0x04, 0x36
        /*00b6*/ 	.short	(.L_29 - .L_28)
.L_28:
        /*00b8*/ 	.word	0x00000008
.L_29:


//--------------------- .nv.callgraph             --------------------------
	.section	.nv.callgraph,"",@"SHT_CUDA_CALLGRAPH"
	.align	4
	.sectionentsize	8
	.align		4
        /*0000*/ 	.word	0x00000000
	.align		4
        /*0004*/ 	.word	0xffffffff
	.align		4
        /*0008*/ 	.word	0x00000000
	.align		4
        /*000c*/ 	.word	0xfffffffe
	.align		4
        /*0010*/ 	.word	0x00000000
	.align		4
        /*0014*/ 	.word	0xfffffffd
	.align		4
        /*0018*/ 	.word	0x00000000
	.align		4
        /*001c*/ 	.word	0xfffffffc


//--------------------- .text._Z18simple_gemm_kernelPKfS0_Pfiiiff --------------------------
	.section	.text._Z18simple_gemm_kernelPKfS0_Pfiiiff,"ax",@progbits
	.align	128
        .global         _Z18simple_gemm_kernelPKfS0_Pfiiiff
        .type           _Z18simple_gemm_kernelPKfS0_Pfiiiff,@function
        .size           _Z18simple_gemm_kernelPKfS0_Pfiiiff,(.L_x_5 - _Z18simple_gemm_kernelPKfS0_Pfiiiff)
        .other          _Z18simple_gemm_kernelPKfS0_Pfiiiff,@"STO_CUDA_ENTRY STV_DEFAULT"
_Z18simple_gemm_kernelPKfS0_Pfiiiff:
.text._Z18simple_gemm_kernelPKfS0_Pfiiiff:
[----:B------:R-:W-:Y:S01]  /*0000*/  LDC R1, c[0x0][0x37c] ;  /* 0x0000df00ff017b82 */ /* 0x000fe20000000800 */
[----:B------:R-:W0:Y:S07]  /*0010*/  S2R R5, SR_TID.X ;  /* 0x0000000000057919 */ /* 0x000e2e0000002100 */
[----:B------:R-:W1:Y:S01]  /*0020*/  LDC R19, c[0x0][0x364] ;  /* 0x0000d900ff137b82 */ /* 0x000e620000000800 */
[----:B------:R-:W1:Y:S07]  /*0030*/  S2R R4, SR_TID.Y ;  /* 0x0000000000047919 */ /* 0x000e6e0000002200 */
[----:B------:R-:W0:Y:S08]  /*0040*/  S2UR UR5, SR_CTAID.X ;  /* 0x00000000000579c3 */ /* 0x000e300000002500 */
[----:B------:R-:W0:Y:S08]  /*0050*/  LDC R0, c[0x0][0x360] ;  /* 0x0000d800ff007b82 */ /* 0x000e300000000800 */
[----:B------:R-:W1:Y:S08]  /*0060*/  S2UR UR4, SR_CTAID.Y ;  /* 0x00000000000479c3 */ /* 0x000e700000002600 */
[----:B------:R-:W2:Y:S01]  /*0070*/  LDC.64 R2, c[0x0][0x398] ;  /* 0x0000e600ff027b82 */ /* 0x000ea20000000a00 */
[----:B0-----:R-:W-:-:S02]  /*0080*/  IMAD R0, R0, UR5, R5 ;  /* 0x0000000500007c24 */ /* 0x001fc4000f8e0205 */
[----:B-1----:R-:W-:-:S03]  /*0090*/  IMAD R19, R19, UR4, R4 ;  /* 0x0000000413137c24 */ /* 0x002fc6000f8e0204 */
[----:B--2---:R-:W-:-:S04]  /*00a0*/  ISETP.GE.AND P0, PT, R0, R3, PT ;  /* 0x000000030000720c */ /* 0x004fc80003f06270 */
[----:B------:R-:W-:-:S13]  /*00b0*/  ISETP.GE.OR P0, PT, R19, R2, P0 ;  /* 0x000000021300720c */ /* 0x000fda0000706670 */
[----:B------:R-:W-:Y:S05]  /*00c0*/  @P0 EXIT ;  /* 0x000000000000094d */ /* 0x000fea0003800000 */
[----:B------:R-:W0:Y:S01]  /*00d0*/  LDC R2, c[0x0][0x3a0] ;  /* 0x0000e800ff027b82 */ /* 0x000e220000000800 */
[----:B------:R-:W1:Y:S01]  /*00e0*/  LDCU.64 UR4, c[0x0][0x358] ;  /* 0x00006b00ff0477ac */ /* 0x000e620008000a00 */
[----:B------:R-:W-:Y:S01]  /*00f0*/  HFMA2 R24, -RZ, RZ, 0, 0 ;  /* 0x00000000ff187431 */ /* 0x000fe200000001ff */
[----:B0-----:R-:W-:-:S13]  /*0100*/  ISETP.GE.AND P0, PT, R2, 0x1, PT ;  /* 0x000000010200780c */ /* 0x001fda0003f06270 */
[----:B-1----:R-:W-:Y:S05]  /*0110*/  @!P0 BRA `(.L_x_0) ;  /* 0x0000000400e08947 */ /* 0x002fea0003800000 */
[C---:B------:R-:W-:Y:S01]  /*0120*/  ISETP.GE.U32.AND P1, PT, R2.reuse, 0x8, PT ;  /* 0x000000080200780c */ /* 0x040fe20003f26070 */
[----:B------:R-:W-:Y:S01]  /*0130*/  IMAD R20, R19, R2, RZ ;  /* 0x0000000213147224 */ /* 0x000fe200078e02ff */
[----:B------:R-:W-:Y:S02]  /*0140*/  LOP3.LUT R27, R2, 0x7, RZ, 0xc0, !PT ;  /* 0x00000007021b7812 */ /* 0x000fe400078ec0ff */
[----:B------:R-:W-:Y:S02]  /*0150*/  MOV R24, RZ ;  /* 0x000000ff00187202 */ /* 0x000fe40000000f00 */
[----:B------:R-:W-:Y:S02]  /*0160*/  ISETP.NE.AND P0, PT, R27, RZ, PT ;  /* 0x000000ff1b00720c */ /* 0x000fe40003f05270 */
[----:B------:R-:W-:-:S05]  /*0170*/  MOV R21, RZ ;  /* 0x000000ff00157202 */ /* 0x000fca0000000f00 */
[----:B------:R-:W-:Y:S06]  /*0180*/  @!P1 BRA `(.L_x_1) ;  /* 0x0000000000c49947 */ /* 0x000fec0003800000 */
[----:B------:R-:W0:Y:S01]  /*0190*/  LDC.64 R4, c[0x0][0x380] ;  /* 0x0000e000ff047b82 */ /* 0x000e220000000a00 */
[----:B------:R-:W-:Y:S02]  /*01a0*/  LOP3.LUT R21, R2, 0x7ffffff8, RZ, 0xc0, !PT ;  /* 0x7ffffff802157812 */ /* 0x000fe400078ec0ff */
[----:B------:R-:W-:Y:S02]  /*01b0*/  MOV R24, RZ ;  /* 0x000000ff00187202 */ /* 0x000fe40000000f00 */
[----:B------:R-:W-:Y:S02]  /*01c0*/  MOV R18, R0 ;  /* 0x0000000000127202 */ /* 0x000fe40000000f00 */
[----:B------:R-:W-:Y:S01]  /*01d0*/  IADD3 R22, PT, PT, -R21, RZ, RZ ;  /* 0x000000ff15167210 */ /* 0x000fe20007ffe1ff */
[----:B0-----:R-:W-:-:S03]  /*01e0*/  IMAD.WIDE.U32 R4, R20, 0x4, R4 ;  /* 0x0000000414047825 */ /* 0x001fc600078e0004 */
[----:B------:R-:W-:-:S04]  /*01f0*/  IADD3 R6, P1, PT, R4, 0x10, RZ ;  /* 0x0000001004067810 */ /* 0x000fc80007f3e0ff */
[----:B------:R-:W-:-:S09]  /*0200*/  IADD3.X R7, PT, PT, RZ, R5, RZ, P1, !PT ;  /* 0x00000005ff077210 */ /* 0x000fd20000ffe4ff */
.L_x_2:
[----:B------:R-:W0:Y:S01]  /*0210*/  LDC.64 R16, c[0x0][0x388] ;  /* 0x0000e200ff107b82 */ /* 0x000e220000000a00 */
[----:B------:R-:W-:Y:S02]  /*0220*/  MOV R4, R6 ;  /* 0x0000000600047202 */ /* 0x000fe40000000f00 */
[----:B------:R-:W-:-:S05]  /*0230*/  MOV R5, R7 ;  /* 0x0000000700057202 */ /* 0x000fca0000000f00 */
[----:B------:R-:W2:Y:S04]  /*0240*/  LDG.E R25, desc[UR4][R4.64+-0x10] ;  /* 0xfffff00404197981 */ /* 0x000ea8000c1e1900 */
[----:B------:R-:W3:Y:S04]  /*0250*/  LDG.E R23, desc[UR4][R4.64+-0xc] ;  /* 0xfffff40404177981 */ /* 0x000ee8000c1e1900 */
[----:B------:R-:W4:Y:S04]  /*0260*/  LDG.E R29, desc[UR4][R4.64+-0x8] ;  /* 0xfffff804041d7981 */ /* 0x000f28000c1e1900 */
[----:B------:R-:W5:Y:S01]  /*0270*/  LDG.E R28, desc[UR4][R4.64+-0x4] ;  /* 0xfffffc04041c7981 */ /* 0x000f62000c1e1900 */
[----:B0-----:R-:W-:-:S05]  /*0280*/  IMAD.WIDE R16, R18, 0x4, R16 ;  /* 0x0000000412107825 */ /* 0x001fca00078e0210 */
[----:B------:R0:W2:Y:S01]  /*0290*/  LDG.E R26, desc[UR4][R16.64] ;  /* 0x00000004101a7981 */ /* 0x0000a2000c1e1900 */
[----:B------:R-:W-:-:S04]  /*02a0*/  IMAD.WIDE R14, R3, 0x4, R16 ;  /* 0x00000004030e7825 */ /* 0x000fc800078e0210 */
[C---:B------:R-:W-:Y:S02]  /*02b0*/  IMAD.WIDE R6, R3.reuse, 0x4, R14 ;  /* 0x0000000403067825 */ /* 0x040fe400078e020e */
[----:B------:R-:W3:Y:S02]  /*02c0*/  LDG.E R14, desc[UR4][R14.64] ;  /* 0x000000040e0e7981 */ /* 0x000ee4000c1e1900 */
[C---:B------:R-:W-:Y:S02]  /*02d0*/  IMAD.WIDE R10, R3.reuse, 0x4, R6 ;  /* 0x00000004030a7825 */ /* 0x040fe400078e0206 */
[----:B------:R-:W4:Y:S02]  /*02e0*/  LDG.E R6, desc[UR4][R6.64] ;  /* 0x0000000406067981 */ /* 0x000f24000c1e1900 */
[C---:B------:R-:W-:Y:S02]  /*02f0*/  IMAD.WIDE R8, R3.reuse, 0x4, R10 ;  /* 0x0000000403087825 */ /* 0x040fe400078e020a */
[----:B------:R-:W5:Y:S02]  /*0300*/  LDG.E R10, desc[UR4][R10.64] ;  /* 0x000000040a0a7981 */ /* 0x000f64000c1e1900 */
[----:B------:R-:W-:-:S02]  /*0310*/  IMAD.WIDE R12, R3, 0x4, R8 ;  /* 0x00000004030c7825 */ /* 0x000fc400078e0208 */
[----:B------:R-:W5:Y:S04]  /*0320*/  LDG.E R7, desc[UR4][R4.64] ;  /* 0x0000000404077981 */ /* 0x000f68000c1e1900 */
[----:B------:R-:W5:Y:S01]  /*0330*/  LDG.E R8, desc[UR4][R8.64] ;  /* 0x0000000408087981 */ /* 0x000f62000c1e1900 */
[----:B0-----:R-:W-:-:S03]  /*0340*/  IMAD.WIDE R16, R3, 0x4, R12 ;  /* 0x0000000403107825 */ /* 0x001fc600078e020c */
[----:B------:R-:W5:Y:S04]  /*0350*/  LDG.E R12, desc[UR4][R12.64] ;  /* 0x000000040c0c7981 */ /* 0x000f68000c1e1900 */
[----:B------:R-:W5:Y:S04]  /*0360*/  LDG.E R15, desc[UR4][R16.64] ;  /* 0x00000004100f7981 */ /* 0x000f68000c1e1900 */
[----:B------:R-:W5:Y:S04]  /*0370*/  LDG.E R9, desc[UR4][R4.64+0x4] ;  /* 0x0000040404097981 */ /* 0x000f68000c1e1900 */
[----:B------:R-:W5:Y:S01]  /*0380*/  LDG.E R11, desc[UR4][R4.64+0xc] ;  /* 0x00000c04040b7981 */ /* 0x000f62000c1e1900 */
[----:B--2---:R-:W-:Y:S01]  /*0390*/  FFMA R26, R25, R26, R24 ;  /* 0x0000001a191a7223 */ /* 0x004fe20000000018 */
[----:B------:R-:W-:-:S02]  /*03a0*/  IMAD.WIDE R24, R3, 0x4, R16 ;  /* 0x0000000403187825 */ /* 0x000fc400078e0210 */
[----:B------:R-:W2:Y:S04]  /*03b0*/  LDG.E R16, desc[UR4][R4.64+0x8] ;  /* 0x0000080404107981 */ /* 0x000ea8000c1e1900 */
[----:B------:R-:W2:Y:S01]  /*03c0*/  LDG.E R24, desc[UR4][R24.64] ;  /* 0x0000000418187981 */ /* 0x000ea2000c1e1900 */
[----:B---3--:R-:W-:Y:S01]  /*03d0*/  FFMA R14, R23, R14, R26 ;  /* 0x0000000e170e7223 */ /* 0x008fe2000000001a */
[----:B------:R-:W-:-:S03]  /*03e0*/  IADD3 R22, PT, PT, R22, 0x8, RZ ;  /* 0x0000000816167810 */ /* 0x000fc60007ffe0ff */
[----:B----4-:R-:W-:Y:S01]  /*03f0*/  FFMA R29, R29, R6, R14 ;  /* 0x000000061d1d7223 */ /* 0x010fe2000000000e */
[----:B------:R-:W-:-:S03]  /*0400*/  ISETP.NE.AND P1, PT, R22, RZ, PT ;  /* 0x000000ff1600720c */ /* 0x000fc60003f25270 */
[----:B-----5:R-:W-:Y:S01]  /*0410*/  FFMA R10, R28, R10, R29 ;  /* 0x0000000a1c0a7223 */ /* 0x020fe2000000001d */
[----:B------:R-:W-:-:S03]  /*0420*/  IADD3 R6, P2, PT, R4, 0x20, RZ ;  /* 0x0000002004067810 */ /* 0x000fc60007f5e0ff */
[----:B------:R-:W-:Y:S01]  /*0430*/  FFMA R8, R7, R8, R10 ;  /* 0x0000000807087223 */ /* 0x000fe2000000000a */
[----:B------:R-:W-:Y:S02]  /*0440*/  IADD3.X R7, PT, PT, RZ, R5, RZ, P2, !PT ;  /* 0x00000005ff077210 */ /* 0x000fe400017fe4ff */
[----:B------:R-:W-:Y:S01]  /*0450*/  LEA R18, R3, R18, 0x3 ;  /* 0x0000001203127211 */ /* 0x000fe200078e18ff */
[----:B------:R-:W-:-:S04]  /*0460*/  FFMA R9, R9, R12, R8 ;  /* 0x0000000c09097223 */ /* 0x000fc80000000008 */
[----:B--2---:R-:W-:-:S04]  /*0470*/  FFMA R16, R16, R15, R9 ;  /* 0x0000000f10107223 */ /* 0x004fc80000000009 */
[----:B------:R-:W-:Y:S01]  /*0480*/  FFMA R24, R11, R24, R16 ;  /* 0x000000180b187223 */ /* 0x000fe20000000010 */
[----:B------:R-:W-:Y:S06]  /*0490*/  @P1 BRA `(.L_x_2) ;  /* 0xfffffffc005c1947 */ /* 0x000fec000383ffff */
.L_x_1:
[----:B------:R-:W-:Y:S05]  /*04a0*/  @!P0 BRA `(.L_x_0) ;  /* 0x0000000000fc8947 */ /* 0x000fea0003800000 */
[----:B------:R-:W-:Y:S02]  /*04b0*/  ISETP.GE.U32.AND P1, PT, R27, 0x4, PT ;  /* 0x000000041b00780c */ /* 0x000fe40003f26070 */
[----:B------:R-:W-:-:S04]  /*04c0*/  LOP3.LUT R16, R2, 0x3, RZ, 0xc0, !PT ;  /* 0x0000000302107812 */ /* 0x000fc800078ec0ff */
[----:B------:R-:W-:-:S07]  /*04d0*/  ISETP.NE.AND P0, PT, R16, RZ, PT ;  /* 0x000000ff1000720c */ /* 0x000fce0003f05270 */
[----:B------:R-:W-:Y:S06]  /*04e0*/  @!P1 BRA `(.L_x_3) ;  /* 0x00000000006c9947 */ /* 0x000fec0003800000 */
[----:B------:R-:W0:Y:S01]  /*04f0*/  LDC.64 R6, c[0x0][0x388] ;  /* 0x0000e200ff067b82 */ /* 0x000e220000000a00 */
[----:B------:R-:W1:Y:S01]  /*0500*/  LDCU.64 UR6, c[0x0][0x380] ;  /* 0x00007000ff0677ac */ /* 0x000e620008000a00 */
[----:B------:R-:W-:Y:S01]  /*0510*/  IMAD R9, R21, R3, R0 ;  /* 0x0000000315097224 */ /* 0x000fe200078e0200 */
[CC--:B------:R-:W-:Y:S02]  /*0520*/  IADD3 R5, PT, PT, R20.reuse, R21.reuse, RZ ;  /* 0x0000001514057210 */ /* 0x0c0fe40007ffe0ff */
[----:B------:R-:W-:-:S03]  /*0530*/  IADD3 R10, P1, PT, R20, R21, RZ ;  /* 0x00000015140a7210 */ /* 0x000fc60007f3e0ff */
[----:B------:R-:W2:Y:S01]  /*0540*/  LDC.64 R14, c[0x0][0x380] ;  /* 0x0000e000ff0e7b82 */ /* 0x000ea20000000a00 */
[----:B0-----:R-:W-:-:S04]  /*0550*/  IMAD.WIDE R6, R9, 0x4, R6 ;  /* 0x0000000409067825 */ /* 0x001fc800078e0206 */
[----:B------:R-:W-:Y:S02]  /*0560*/  IMAD.WIDE R8, R3, 0x4, R6 ;  /* 0x0000000403087825 */ /* 0x000fe400078e0206 */
[----:B------:R-:W3:Y:S02]  /*0570*/  LDG.E R6, desc[UR4][R6.64] ;  /* 0x0000000406067981 */ /* 0x000ee4000c1e1900 */
[----:B--2---:R-:W-:Y:S01]  /*0580*/  IMAD.WIDE.U32 R14, R5, 0x4, R14 ;  /* 0x00000004050e7825 */ /* 0x004fe200078e000e */
[----:B------:R-:W-:Y:S02]  /*0590*/  IADD3.X R5, PT, PT, RZ, RZ, RZ, P1, !PT ;  /* 0x000000ffff057210 */ /* 0x000fe40000ffe4ff */
[----:B-1----:R-:W-:-:S03]  /*05a0*/  LEA R4, P1, R10, UR6, 0x2 ;  /* 0x000000060a047c11 */ /* 0x002fc6000f8210ff */
[----:B------:R-:W3:Y:S01]  /*05b0*/  LDG.E R15, desc[UR4][R14.64] ;  /* 0x000000040e0f7981 */ /* 0x000ee2000c1e1900 */
[----:B------:R-:W-:Y:S01]  /*05c0*/  LEA.HI.X R5, R10, UR7, R5, 0x2, P1 ;  /* 0x000000070a057c11 */ /* 0x000fe200088f1405 */
[C---:B------:R-:W-:Y:S02]  /*05d0*/  IMAD.WIDE R10, R3.reuse, 0x4, R8 ;  /* 0x00000004030a7825 */ /* 0x040fe400078e0208 */
[----:B------:R-:W2:Y:S04]  /*05e0*/  LDG.E R8, desc[UR4][R8.64] ;  /* 0x0000000408087981 */ /* 0x000ea8000c1e1900 */
[----:B------:R-:W2:Y:S01]  /*05f0*/  LDG.E R17, desc[UR4][R4.64+0x4] ;  /* 0x0000040404117981 */ /* 0x000ea2000c1e1900 */
[----:B------:R-:W-:-:S03]  /*0600*/  IMAD.WIDE R12, R3, 0x4, R10 ;  /* 0x00000004030c7825 */ /* 0x000fc600078e020a */
[----:B------:R-:W4:Y:S04]  /*0610*/  LDG.E R22, desc[UR4][R10.64] ;  /* 0x000000040a167981 */ /* 0x000f28000c1e1900 */
[----:B------:R-:W4:Y:S04]  /*0620*/  LDG.E R18, desc[UR4][R4.64+0x8] ;  /* 0x0000080404127981 */ /* 0x000f28000c1e1900 */
[----:B------:R-:W5:Y:S04]  /*0630*/  LDG.E R26, desc[UR4][R4.64+0xc] ;  /* 0x00000c04041a7981 */ /* 0x000f68000c1e1900 */
[----:B------:R-:W5:Y:S01]  /*0640*/  LDG.E R12, desc[UR4][R12.64] ;  /* 0x000000040c0c7981 */ /* 0x000f62000c1e1900 */
[----:B------:R-:W-:Y:S01]  /*0650*/  IADD3 R21, PT, PT, R21, 0x4, RZ ;  /* 0x0000000415157810 */ /* 0x000fe20007ffe0ff */
[----:B---3--:R-:W-:-:S04]  /*0660*/  FFMA R24, R15, R6, R24 ;  /* 0x000000060f187223 */ /* 0x008fc80000000018 */
[----:B--2---:R-:W-:-:S04]  /*0670*/  FFMA R17, R17, R8, R24 ;  /* 0x0000000811117223 */ /* 0x004fc80000000018 */
[----:B----4-:R-:W-:-:S04]  /*0680*/  FFMA R17, R18, R22, R17 ;  /* 0x0000001612117223 */ /* 0x010fc80000000011 */
[----:B-----5:R-:W-:-:S07]  /*0690*/  FFMA R24, R26, R12, R17 ;  /* 0x0000000c1a187223 */ /* 0x020fce0000000011 */
.L_x_3:
[----:B------:R-:W-:Y:S05]  /*06a0*/  @!P0 BRA `(.L_x_0) ;  /* 0x00000000007c8947 */ /* 0x000fea0003800000 */
[----:B------:R-:W-:Y:S01]  /*06b0*/  ISETP.NE.AND P1, PT, R16, 0x1, PT ;  /* 0x000000011000780c */ /* 0x000fe20003f25270 */
[----:B------:R-:W0:Y:S01]  /*06c0*/  LDC.64 R12, c[0x0][0x380] ;  /* 0x0000e000ff0c7b82 */ /* 0x000e220000000a00 */
[----:B------:R-:W-:-:S04]  /*06d0*/  LOP3.LUT R2, R2, 0x1, RZ, 0xc0, !PT ;  /* 0x0000000102027812 */ /* 0x000fc800078ec0ff */
[----:B------:R-:W-:-:S03]  /*06e0*/  ISETP.NE.U32.AND P0, PT, R2, 0x1, PT ;  /* 0x000000010200780c */ /* 0x000fc60003f05070 */
[----:B------:R-:W1:Y:S04]  /*06f0*/  LDC.64 R10, c[0x0][0x388] ;  /* 0x0000e200ff0a7b82 */ /* 0x000e680000000a00 */
[CC--:B------:R-:W-:Y:S02]  /*0700*/  @P1 IADD3 R15, PT, PT, R20.reuse, R21.reuse, RZ ;  /* 0x00000015140f1210 */ /* 0x0c0fe40007ffe0ff */
[----:B------:R-:W-:Y:S02]  /*0710*/  @P1 IADD3 R2, P2, PT, R20, R21, RZ ;  /* 0x0000001514021210 */ /* 0x000fe40007f5e0ff */
[----:B------:R-:W2:Y:S02]  /*0720*/  @P1 LDC.64 R4, c[0x0][0x380] ;  /* 0x0000e000ff041b82 */ /* 0x000ea40000000a00 */
[----:B------:R-:W-:-:S06]  /*0730*/  @P1 IADD3.X R14, PT, PT, RZ, RZ, RZ, P2, !PT ;  /* 0x000000ffff0e1210 */ /* 0x000fcc00017fe4ff */
[----:B------:R-:W3:Y:S01]  /*0740*/  LDC.64 R6, c[0x0][0x380] ;  /* 0x0000e000ff067b82 */ /* 0x000ee20000000a00 */
[----:B0-----:R-:W-:-:S04]  /*0750*/  @P1 IMAD.WIDE.U32 R12, R15, 0x4, R12 ;  /* 0x000000040f0c1825 */ /* 0x001fc800078e000c */
[C---:B------:R-:W-:Y:S01]  /*0760*/  @P1 IMAD R15, R21.reuse, R3, R0 ;  /* 0x00000003150f1224 */ /* 0x040fe200078e0200 */
[----:B------:R-:W-:Y:S01]  /*0770*/  @P1 IADD3 R21, PT, PT, R21, 0x2, RZ ;  /* 0x0000000215151810 */ /* 0x000fe20007ffe0ff */
[----:B------:R-:W4:Y:S01]  /*0780*/  @P1 LDG.E R13, desc[UR4][R12.64] ;  /* 0x000000040c0d1981 */ /* 0x000f22000c1e1900 */
[----:B------:R-:W0:Y:S01]  /*0790*/  LDC.64 R8, c[0x0][0x388] ;  /* 0x0000e200ff087b82 */ /* 0x000e220000000a00 */
[----:B-1----:R-:W-:Y:S01]  /*07a0*/  @P1 IMAD.WIDE R10, R15, 0x4, R10 ;  /* 0x000000040f0a1825 */ /* 0x002fe200078e020a */
[----:B------:R-:W-:Y:S02]  /*07b0*/  @!P0 IADD3 R17, PT, PT, R20, R21, RZ ;  /* 0x0000001514118210 */ /* 0x000fe40007ffe0ff */
[----:B--2---:R-:W-:Y:S01]  /*07c0*/  @P1 LEA R4, P2, R2, R4, 0x2 ;  /* 0x0000000402041211 */ /* 0x004fe200078410ff */
[----:B------:R-:W-:-:S03]  /*07d0*/  @!P0 IMAD R21, R21, R3, R0 ;  /* 0x0000000315158224 */ /* 0x000fc600078e0200 */
[----:B------:R-:W-:Y:S01]  /*07e0*/  @P1 LEA.HI.X R5, R2, R5, R14, 0x2, P2 ;  /* 0x0000000502051211 */ /* 0x000fe200010f140e */
[----:B------:R-:W-:Y:S01]  /*07f0*/  @P1 IMAD.WIDE R14, R3, 0x4, R10 ;  /* 0x00000004030e1825 */ /* 0x000fe200078e020a */
[----:B------:R-:W4:Y:S03]  /*0800*/  @P1 LDG.E R2, desc[UR4][R10.64] ;  /* 0x000000040a021981 */ /* 0x000f26000c1e1900 */
[----:B---3--:R-:W-:Y:S01]  /*0810*/  @!P0 IMAD.WIDE.U32 R6, R17, 0x4, R6 ;  /* 0x0000000411068825 */ /* 0x008fe200078e0006 */
[----:B------:R-:W2:Y:S04]  /*0820*/  @P1 LDG.E R5, desc[UR4][R4.64+0x4] ;  /* 0x0000040404051981 */ /* 0x000ea8000c1e1900 */
[----:B------:R-:W2:Y:S01]  /*0830*/  @P1 LDG.E R14, desc[UR4][R14.64] ;  /* 0x000000040e0e1981 */ /* 0x000ea2000c1e1900 */
[----:B0-----:R-:W-:-:S03]  /*0840*/  @!P0 IMAD.WIDE R8, R21, 0x4, R8 ;  /* 0x0000000415088825 */ /* 0x001fc600078e0208 */
[----:B------:R-:W3:Y:S04]  /*0850*/  @!P0 LDG.E R7, desc[UR4][R6.64] ;  /* 0x0000000406078981 */ /* 0x000ee8000c1e1900 */
[----:B------:R-:W3:Y:S01]  /*0860*/  @!P0 LDG.E R8, desc[UR4][R8.64] ;  /* 0x0000000408088981 */ /* 0x000ee2000c1e1900 */
[----:B----4-:R-:W-:-:S04]  /*0870*/  @P1 FFMA R2, R13, R2, R24 ;  /* 0x000000020d021223 */ /* 0x010fc80000000018 */
[----:B--2---:R-:W-:-:S04]  /*0880*/  @P1 FFMA R24, R5, R14, R2 ;  /* 0x0000000e05181223 */ /* 0x004fc80000000002 */
[----:B---3--:R-:W-:-:S07]  /*0890*/  @!P0 FFMA R24, R7, R8, R24 ;  /* 0x0000000807188223 */ /* 0x008fce0000000018 */
.L_x_0:
[----:B------:R-:W0:Y:S01]  /*08a0*/  LDC.64 R4, c[0x0][0x390] ;  /* 0x0000e400ff047b82 */ /* 0x000e220000000a00 */
[----:B------:R-:W-:Y:S01]  /*08b0*/  IMAD R3, R19, R3, R0 ;  /* 0x0000000313037224 */ /* 0x000fe200078e0200 */
[----:B------:R-:W1:Y:S01]  /*08c0*/  LDCU UR6, c[0x0][0x3a8] ;  /* 0x00007500ff0677ac */ /* 0x000e620008000800 */
[----:B------:R-:W2:Y:S02]  /*08d0*/  LDCU UR7, c[0x0][0x3a4] ;  /* 0x00007480ff0777ac */ /* 0x000ea40008000800 */
[----:B0-----:R-:W-:-:S05]  /*08e0*/  IMAD.WIDE R2, R3, 0x4, R4 ;  /* 0x0000000403027825 */ /* 0x001fca00078e0204 */
[----:B------:R-:W1:Y:S02]  /*08f0*/  LDG.E R0, desc[UR4][R2.64] ;  /* 0x0000000402007981 */ /* 0x000e64000c1e1900 */
[----:B-1----:R-:W-:-:S04]  /*0900*/  FMUL R5, R0, UR6 ;  /* 0x0000000600057c20 */ /* 0x002fc80008400000 */
[----:B--2---:R-:W-:-:S05]  /*0910*/  FFMA R5, R24, UR7, R5 ;  /* 0x0000000718057c23 */ /* 0x004fca0008000005 */
[----:B------:R-:W-:Y:S01]  /*0920*/  STG.E desc[UR4][R2.64], R5 ;  /* 0x0000000502007986 */ /* 0x000fe2000c101904 */
[----:B------:R-:W-:Y:S05]  /*0930*/  EXIT ;  /* 0x000000000000794d */ /* 0x000fea0003800000 */
.L_x_4:
[----:B------:R-:W-:-:S00]  /*0940*/  BRA `(.L_x_4) ;  /* 0xfffffffc00fc7947 */ /* 0x000fc0000383ffff */
[----:B------:R-:W-:-:S00]  /*0950*/  NOP ;  /* 0x0000000000007918 */ /* 0x000fc00000000000 */
        /* <DEDUP_REMOVED lines=10> */
.L_x_5:


//--------------------- .nv.shared.reserved.0     --------------------------
	.section	.nv.shared.reserved.0,"aw",@nobits
	.weak		__nv_reservedSMEM_offset_0_alias
	.size		__nv_reservedSMEM_offset_0_alias, 0, 64
	.other		__nv_reservedSMEM_offset_0_alias,@"STO_CUDA_RESERVED_SHARED STV_DEFAULT"
__nv_reservedSMEM_offset_0_alias:
	.zero		0
	.zero		64


//--------------------- .nv.constant0._Z18simple_gemm_kernelPKfS0_Pfiiiff --------------------------
	.section	.nv.constant0._Z18simple_gemm_kernelPKfS0_Pfiiiff,"a",@progbits
	.sectionflags	@""
	.align	4
.nv.constant0._Z18simple_gemm_kernelPKfS0_Pfiiiff:
	.zero		940


//--------------------- SYMBOLS --------------------------

	.type		.nv.reservedSmem.offset0,@object
	.size		.nv.reservedSmem.offset0,0x4
